//
// Generated by NVIDIA NVVM Compiler
//
// Compiler Build ID: CL-36424714
// Cuda compilation tools, release 13.0, V13.0.88
// Based on NVVM 20.0.0
//

.version 9.0
.target sm_100
.address_size 64

	// .globl	_Z6solverPiS_i

.visible .entry _Z6solverPiS_i(
	.param .u64 .ptr .align 1 _Z6solverPiS_i_param_0,
	.param .u64 .ptr .align 1 _Z6solverPiS_i_param_1,
	.param .u32 _Z6solverPiS_i_param_2
)
{
	.reg .pred 	%p<4>;
	.reg .b32 	%r<15>;
	.reg .b64 	%rd<7>;

	ld.param.u64 	%rd1, [_Z6solverPiS_i_param_0];
	ld.param.u64 	%rd2, [_Z6solverPiS_i_param_1];
	ld.param.u32 	%r2, [_Z6solverPiS_i_param_2];
	mov.u32 	%r4, %ctaid.x;
	mov.u32 	%r5, %ntid.x;
	mov.u32 	%r6, %tid.x;
	mad.lo.s32 	%r7, %r4, %r5, %r6;
	and.b32  	%r8, %r7, 1;
	setp.eq.b32 	%p1, %r8, 1;
	shl.b32 	%r9, %r2, 1;
	setp.ge.s32 	%p2, %r7, %r9;
	or.pred  	%p3, %p1, %p2;
	@%p3 bra 	$L__BB0_2;
	cvta.to.global.u64 	%rd3, %rd1;
	cvta.to.global.u64 	%rd4, %rd2;
	mul.wide.s32 	%rd5, %r7, 4;
	add.s64 	%rd6, %rd3, %rd5;
	ld.global.u32 	%r10, [%rd6];
	mul.lo.s32 	%r11, %r10, %r10;
	ld.global.u32 	%r12, [%rd6+4];
	mad.lo.s32 	%r13, %r12, %r12, %r11;
	atom.global.max.s32 	%r14, [%rd4], %r13;
$L__BB0_2:
	ret;

}


// ===== COMPILED SASS (sm_100) =====

	.target	sm_100

	.elftype	@"ET_EXEC"


//--------------------- .note.nv.tkinfo           --------------------------
	.section	.note.nv.tkinfo,"",@"SHT_NOTE"
	.sectionflags	@"SHF_NOTE_NV_TKINFO"
	.tkinfo
        /*0018*/ 	.word	0x00000002
        /*0030*/ 	.string	""
        /*0030*/ 	.string	"ptxas"
        /*0030*/ 	.string	"Cuda compilation tools, release 13.0, V13.0.88"
        /*0030*/ 	.string	"Build cuda_13.0.r13.0/compiler.36424714_0"
        /*0030*/ 	.string	"-arch sm_100 -m 64 "



//--------------------- .note.nv.cuinfo           --------------------------
	.section	.note.nv.cuinfo,"",@"SHT_NOTE"
	.sectionflags	@"SHF_NOTE_NV_CUINFO"
        /*0018*/ 	.short	0x0002
        /*001a*/ 	.short	0x0064
        /*001c*/ 	.short	0x0082
	.zero		2


//--------------------- .nv.info                  --------------------------
	.section	.nv.info,"",@"SHT_CUDA_INFO"
	.align	4


	//----- nvinfo : EIATTR_REGCOUNT
	.align		4
        /*0000*/ 	.byte	0x04, 0x2f
        /*0002*/ 	.short	(.L_1 - .L_0)
	.align		4
.L_0:
        /*0004*/ 	.word	index@(_Z6solverPiS_i)
        /*0008*/ 	.word	0x0000000a


	//----- nvinfo : EIATTR_FRAME_SIZE
	.align		4
.L_1:
        /*000c*/ 	.byte	0x04, 0x11
        /*000e*/ 	.short	(.L_3 - .L_2)
	.align		4
.L_2:
        /*0010*/ 	.word	index@(_Z6solverPiS_i)
        /*0014*/ 	.word	0x00000000


	//----- nvinfo : EIATTR_MIN_STACK_SIZE
	.align		4
.L_3:
        /*0018*/ 	.byte	0x04, 0x12
        /*001a*/ 	.short	(.L_5 - .L_4)
	.align		4
.L_4:
        /*001c*/ 	.word	index@(_Z6solverPiS_i)
        /*0020*/ 	.word	0x00000000
.L_5:


//--------------------- .nv.compat                --------------------------
	.section	.nv.compat,"",@"SHT_CUDA_COMPAT_INFO"
	.align	4
        /*0000*/ 	.byte	0x02, 0x09, 0x00, 0x00, 0x02, 0x02, 0x01, 0x00, 0x02, 0x05, 0x05, 0x00, 0x03, 0x07, 0x01, 0x01
        /*0010*/ 	.byte	0x02, 0x03, 0x00, 0x00, 0x02, 0x06, 0x01, 0x00, 0x04, 0x0b, 0x08, 0x00, 0x09, 0x00, 0x00, 0x00
        /*0020*/ 	.byte	0x00, 0x00, 0x00, 0x00


//--------------------- .nv.info._Z6solverPiS_i   --------------------------
	.section	.nv.info._Z6solverPiS_i,"",@"SHT_CUDA_INFO"
	.sectionflags	@""
	.align	4


	//----- nvinfo : EIATTR_CUDA_API_VERSION
	.align		4
        /*0000*/ 	.byte	0x04, 0x37
        /*0002*/ 	.short	(.L_7 - .L_6)
.L_6:
        /*0004*/ 	.word	0x00000082


	//----- nvinfo : EIATTR_KPARAM_INFO
	.align		4
.L_7:
        /*0008*/ 	.byte	0x04, 0x17
        /*000a*/ 	.short	(.L_9 - .L_8)
.L_8:
        /*000c*/ 	.word	0x00000000
        /*0010*/ 	.short	0x0002
        /*0012*/ 	.short	0x0010
        /*0014*/ 	.byte	0x00, 0xf0, 0x11, 0x00


	//----- nvinfo : EIATTR_KPARAM_INFO
	.align		4
.L_9:
        /*0018*/ 	.byte	0x04, 0x17
        /*001a*/ 	.short	(.L_11 - .L_10)
.L_10:
        /*001c*/ 	.word	0x00000000
        /*0020*/ 	.short	0x0001
        /*0022*/ 	.short	0x0008
        /*0024*/ 	.byte	0x00, 0xf5, 0x21, 0x00


	//----- nvinfo : EIATTR_KPARAM_INFO
	.align		4
.L_11:
        /*0028*/ 	.byte	0x04, 0x17
        /*002a*/ 	.short	(.L_13 - .L_12)
.L_12:
        /*002c*/ 	.word	0x00000000
        /*0030*/ 	.short	0x0000
        /*0032*/ 	.short	0x0000
        /*0034*/ 	.byte	0x00, 0xf5, 0x21, 0x00


	//----- nvinfo : EIATTR_SPARSE_MMA_MASK
	.align		4
.L_13:
        /*0038*/ 	.byte	0x03, 0x50
        /*003a*/ 	.short	0x0000


	//----- nvinfo : EIATTR_MAXREG_COUNT
	.align		4
        /*003c*/ 	.byte	0x03, 0x1b
        /*003e*/ 	.short	0x00ff


	//----- nvinfo : EIATTR_MERCURY_ISA_VERSION
	.align		4
        /*0040*/ 	.byte	0x03, 0x5f
        /*0042*/ 	.short	0x0101


	//----- nvinfo : EIATTR_INT_WARP_WIDE_INSTR_OFFSETS
	.align		4
        /*0044*/ 	.byte	0x04, 0x31
        /*0046*/ 	.short	(.L_15 - .L_14)


	//   ....[0]....
.L_14:
        /*0048*/ 	.word	0x00000110


	//   ....[1]....
        /*004c*/ 	.word	0x00000170


	//----- nvinfo : EIATTR_VRC_CTA_INIT_COUNT
	.align		4
.L_15:
        /*0050*/ 	.byte	0x02, 0x4a
	.zero		1
	.zero		1


	//----- nvinfo : EIATTR_EXIT_INSTR_OFFSETS
	.align		4
        /*0054*/ 	.byte	0x04, 0x1c
        /*0056*/ 	.short	(.L_17 - .L_16)


	//   ....[0]....
.L_16:
        /*0058*/ 	.word	0x000000a0


	//   ....[1]....
        /*005c*/ 	.word	0x000001a0


	//----- nvinfo : EIATTR_CBANK_PARAM_SIZE
	.align		4
.L_17:
        /*0060*/ 	.byte	0x03, 0x19
        /*0062*/ 	.short	0x0014


	//----- nvinfo : EIATTR_PARAM_CBANK
	.align		4
        /*0064*/ 	.byte	0x04, 0x0a
        /*0066*/ 	.short	(.L_19 - .L_18)
	.align		4
.L_18:
        /*0068*/ 	.word	index@(.nv.constant0._Z6solverPiS_i)
        /*006c*/ 	.short	0x0380
        /*006e*/ 	.short	0x0014


	//----- nvinfo : EIATTR_SW_WAR
	.align		4
.L_19:
        /*0070*/ 	.byte	0x04, 0x36
        /*0072*/ 	.short	(.L_21 - .L_20)
.L_20:
        /*0074*/ 	.word	0x00000008
.L_21:


//--------------------- .nv.callgraph             --------------------------
	.section	.nv.callgraph,"",@"SHT_CUDA_CALLGRAPH"
	.align	4
	.sectionentsize	8
	.align		4
        /*0000*/ 	.word	0x00000000
	.align		4
        /*0004*/ 	.word	0xffffffff
	.align		4
        /*0008*/ 	.word	0x00000000
	.align		4
        /*000c*/ 	.word	0xfffffffe
	.align		4
        /*0010*/ 	.word	0x00000000
	.align		4
        /*0014*/ 	.word	0xfffffffd
	.align		4
        /*0018*/ 	.word	0x00000000
	.align		4
        /*001c*/ 	.word	0xfffffffc


//--------------------- .text._Z6solverPiS_i      --------------------------
	.section	.text._Z6solverPiS_i,"ax",@progbits
	.align	128
        .global         _Z6solverPiS_i
        .type           _Z6solverPiS_i,@function
        .size           _Z6solverPiS_i,(.L_x_1 - _Z6solverPiS_i)
        .other          _Z6solverPiS_i,@"STO_CUDA_ENTRY STV_DEFAULT"
_Z6solverPiS_i:
.text._Z6solverPiS_i:
[----:B------:R-:W-:Y:S01]  /*0000*/  LDC R1, c[0x0][0x37c] ;  /* 0x0000df00ff017b82 */ /* 0x000fe20000000800 */
[----:B------:R-:W0:Y:S07]  /*0010*/  S2R R0, SR_TID.X ;  /* 0x0000000000007919 */ /* 0x000e2e0000002100 */
[----:B------:R-:W0:Y:S01]  /*0020*/  S2UR UR5, SR_CTAID.X ;  /* 0x00000000000579c3 */ /* 0x000e220000002500 */
[----:B------:R-:W1:Y:S07]  /*0030*/  LDCU UR4, c[0x0][0x390] ;  /* 0x00007200ff0477ac */ /* 0x000e6e0008000800 */
[----:B------:R-:W0:Y:S01]  /*0040*/  LDC R5, c[0x0][0x360] ;  /* 0x0000d800ff057b82 */ /* 0x000e220000000800 */
[----:B-1----:R-:W-:Y:S01]  /*0050*/  USHF.L.U32 UR4, UR4, 0x1, URZ ;  /* 0x0000000104047899 */ /* 0x002fe200080006ff */
[----:B0-----:R-:W-:-:S05]  /*0060*/  IMAD R5, R5, UR5, R0 ;  /* 0x0000000505057c24 */ /* 0x001fca000f8e0200 */
[C---:B------:R-:W-:Y:S02]  /*0070*/  ISETP.GE.AND P0, PT, R5.reuse, UR4, PT ;  /* 0x0000000405007c0c */ /* 0x040fe4000bf06270 */
[----:B------:R-:W-:-:S04]  /*0080*/  LOP3.LUT R0, R5, 0x1, RZ, 0xc0, !PT ;  /* 0x0000000105007812 */ /* 0x000fc800078ec0ff */
[----:B------:R-:W-:-:S13]  /*0090*/  ISETP.EQ.U32.OR P0, PT, R0, 0x1, P0 ;  /* 0x000000010000780c */ /* 0x000fda0000702470 */
[----:B------:R-:W-:Y:S05]  /*00a0*/  @P0 EXIT ;  /* 0x000000000000094d */ /* 0x000fea0003800000 */
[----:B------:R-:W0:Y:S01]  /*00b0*/  LDC.64 R2, c[0x0][0x380] ;  /* 0x0000e000ff027b82 */ /* 0x000e220000000a00 */
[----:B------:R-:W1:Y:S01]  /*00c0*/  LDCU.64 UR6, c[0x0][0x358] ;  /* 0x00006b00ff0677ac */ /* 0x000e620008000a00 */
[----:B0-----:R-:W-:-:S05]  /*00d0*/  IMAD.WIDE R2, R5, 0x4, R2 ;  /* 0x0000000405027825 */ /* 0x001fca00078e0202 */
[----:B-1----:R-:W2:Y:S04]  /*00e0*/  LDG.E R0, desc[UR6][R2.64] ;  /* 0x0000000602007981 */ /* 0x002ea8000c1e1900 */
[----:B------:R-:W3:Y:S01]  /*00f0*/  LDG.E R7, desc[UR6][R2.64+0x4] ;  /* 0x0000040602077981 */ /* 0x000ee2000c1e1900 */
[----:B------:R-:W0:Y:S01]  /*0100*/  LDC.64 R4, c[0x0][0x388] ;  /* 0x0000e200ff047b82 */ /* 0x000e220000000a00 */
[----:B------:R-:W-:Y:S01]  /*0110*/  VOTEU.ANY UR4, UPT, PT ;  /* 0x0000000000047886 */ /* 0x000fe200038e0100 */
[----:B------:R-:W1:Y:S01]  /*0120*/  S2R R6, SR_LANEID ;  /* 0x0000000000067919 */ /* 0x000e620000000000 */
[----:B------:R-:W-:-:S06]  /*0130*/  UFLO.U32 UR4, UR4 ;  /* 0x00000004000472bd */ /* 0x000fcc00080e0000 */
[----:B-1----:R-:W-:Y:S01]  /*0140*/  ISETP.EQ.U32.AND P0, PT, R6, UR4, PT ;  /* 0x0000000406007c0c */ /* 0x002fe2000bf02070 */
[----:B--2---:R-:W-:-:S04]  /*0150*/  IMAD R0, R0, R0, RZ ;  /* 0x0000000000007224 */ /* 0x004fc800078e02ff */
[----:B---3--:R-:W-:-:S05]  /*0160*/  IMAD R0, R7, R7, R0 ;  /* 0x0000000707007224 */ /* 0x008fca00078e0200 */
[----:B------:R-:W-:-:S13]  /*0170*/  CREDUX.MAX.S32 UR5, R0 ;  /* 0x00000000000572cc */ /* 0x000fda0000000200 */
[----:B------:R-:W-:-:S05]  /*0180*/  MOV R7, UR5 ;  /* 0x0000000500077c02 */ /* 0x000fca0008000f00 */
[----:B0-----:R-:W-:Y:S01]  /*0190*/  @P0 REDG.E.MAX.S32.STRONG.GPU desc[UR6][R4.64], R7 ;  /* 0x000000070400098e */ /* 0x001fe2000d12e306 */
[----:B------:R-:W-:Y:S05]  /*01a0*/  EXIT ;  /* 0x000000000000794d */ /* 0x000fea0003800000 */
.L_x_0:
[----:B------:R-:W-:-:S00]  /*01b0*/  BRA `(.L_x_0) ;  /* 0xfffffffc00fc7947 */ /* 0x000fc0000383ffff */
[----:B------:R-:W-:-:S00]  /*01c0*/  NOP ;  /* 0x0000000000007918 */ /* 0x000fc00000000000 */
        /* <DEDUP_REMOVED lines=11> */
.L_x_1:


//--------------------- .nv.shared.reserved.0     --------------------------
	.section	.nv.shared.reserved.0,"aw",@nobits
	.weak		__nv_reservedSMEM_offset_0_alias
	.size		__nv_reservedSMEM_offset_0_alias, 0, 64
	.other		__nv_reservedSMEM_offset_0_alias,@"STO_CUDA_RESERVED_SHARED STV_DEFAULT"
__nv_reservedSMEM_offset_0_alias:
	.zero		0
	.zero		64


//--------------------- .nv.constant0._Z6solverPiS_i --------------------------
	.section	.nv.constant0._Z6solverPiS_i,"a",@progbits
	.sectionflags	@""
	.align	4
.nv.constant0._Z6solverPiS_i:
	.zero		916


//--------------------- SYMBOLS --------------------------

	.type		.nv.reservedSmem.offset0,@object
	.size		.nv.reservedSmem.offset0,0x4
